//
// Generated by NVIDIA NVVM Compiler
//
// Compiler Build ID: CL-36424714
// Cuda compilation tools, release 13.0, V13.0.88
// Based on NVVM 20.0.0
//

.version 9.0
.target sm_100
.address_size 64

	// .globl	bfs_visit_next

.visible .entry bfs_visit_next(
	.param .u64 .ptr .align 1 bfs_visit_next_param_0,
	.param .u64 .ptr .align 1 bfs_visit_next_param_1,
	.param .u64 .ptr .align 1 bfs_visit_next_param_2,
	.param .u64 .ptr .align 1 bfs_visit_next_param_3,
	.param .u64 .ptr .align 1 bfs_visit_next_param_4,
	.param .u64 .ptr .align 1 bfs_visit_next_param_5,
	.param .u64 .ptr .align 1 bfs_visit_next_param_6,
	.param .u32 bfs_visit_next_param_7,
	.param .u64 .ptr .align 1 bfs_visit_next_param_8,
	.param .u64 .ptr .align 1 bfs_visit_next_param_9
)
{
	.reg .pred 	%p<4>;
	.reg .b32 	%r<32>;
	.reg .b64 	%rd<30>;

	ld.param.u64 	%rd9, [bfs_visit_next_param_0];
	ld.param.u64 	%rd12, [bfs_visit_next_param_1];
	ld.param.u64 	%rd13, [bfs_visit_next_param_2];
	ld.param.u64 	%rd14, [bfs_visit_next_param_3];
	ld.param.u64 	%rd10, [bfs_visit_next_param_4];
	ld.param.u64 	%rd15, [bfs_visit_next_param_5];
	ld.param.u64 	%rd11, [bfs_visit_next_param_6];
	ld.param.u32 	%r31, [bfs_visit_next_param_7];
	cvta.to.global.u64 	%rd1, %rd14;
	cvta.to.global.u64 	%rd16, %rd13;
	cvta.to.global.u64 	%rd17, %rd12;
	cvta.to.global.u64 	%rd18, %rd15;
	mov.u32 	%r17, %ctaid.x;
	mov.u32 	%r18, %ntid.x;
	mov.u32 	%r19, %tid.x;
	mad.lo.s32 	%r20, %r17, %r18, %r19;
	mul.wide.s32 	%rd19, %r20, 4;
	add.s64 	%rd20, %rd18, %rd19;
	ld.global.u32 	%r1, [%rd20];
	mul.wide.s32 	%rd21, %r1, 4;
	add.s64 	%rd2, %rd17, %rd21;
	add.s64 	%rd3, %rd16, %rd21;
	ld.global.u32 	%r29, [%rd3];
	setp.lt.s32 	%p1, %r29, 1;
	@%p1 bra 	$L__BB0_5;
	ld.global.u32 	%r30, [%rd2];
	add.s64 	%rd4, %rd1, %rd21;
	cvta.to.global.u64 	%rd5, %rd9;
	cvta.to.global.u64 	%rd6, %rd10;
	cvta.to.global.u64 	%rd7, %rd11;
	mov.u32 	%r27, %r30;
$L__BB0_2:
	mul.wide.s32 	%rd23, %r27, 4;
	add.s64 	%rd24, %rd5, %rd23;
	ld.global.u32 	%r8, [%rd24];
	mul.wide.s32 	%rd25, %r8, 4;
	add.s64 	%rd8, %rd6, %rd25;
	ld.global.u32 	%r21, [%rd8];
	setp.ne.s32 	%p2, %r21, -1;
	@%p2 bra 	$L__BB0_4;
	st.global.u32 	[%rd8], %r1;
	ld.global.u32 	%r22, [%rd4];
	add.s32 	%r23, %r22, 1;
	add.s64 	%rd27, %rd1, %rd25;
	st.global.u32 	[%rd27], %r23;
	mul.wide.s32 	%rd28, %r31, 4;
	add.s64 	%rd29, %rd7, %rd28;
	st.global.u32 	[%rd29], %r8;
	add.s32 	%r31, %r31, 1;
	ld.global.u32 	%r30, [%rd2];
	ld.global.u32 	%r29, [%rd3];
$L__BB0_4:
	add.s32 	%r27, %r27, 1;
	add.s32 	%r24, %r29, %r30;
	setp.lt.s32 	%p3, %r27, %r24;
	@%p3 bra 	$L__BB0_2;
$L__BB0_5:
	bar.sync 	0;
	ret;

}


// ===== COMPILED SASS (sm_100) =====

	.target	sm_100

	.elftype	@"ET_EXEC"


//--------------------- .note.nv.tkinfo           --------------------------
	.section	.note.nv.tkinfo,"",@"SHT_NOTE"
	.sectionflags	@"SHF_NOTE_NV_TKINFO"
	.tkinfo
        /*0018*/ 	.word	0x00000002
        /*0030*/ 	.string	""
        /*0030*/ 	.string	"ptxas"
        /*0030*/ 	.string	"Cuda compilation tools, release 13.0, V13.0.88"
        /*0030*/ 	.string	"Build cuda_13.0.r13.0/compiler.36424714_0"
        /*0030*/ 	.string	"-arch sm_100 -m 64 "



//--------------------- .note.nv.cuinfo           --------------------------
	.section	.note.nv.cuinfo,"",@"SHT_NOTE"
	.sectionflags	@"SHF_NOTE_NV_CUINFO"
        /*0018*/ 	.short	0x0002
        /*001a*/ 	.short	0x0064
        /*001c*/ 	.short	0x0082
	.zero		2


//--------------------- .nv.info                  --------------------------
	.section	.nv.info,"",@"SHT_CUDA_INFO"
	.align	4


	//----- nvinfo : EIATTR_REGCOUNT
	.align		4
        /*0000*/ 	.byte	0x04, 0x2f
        /*0002*/ 	.short	(.L_1 - .L_0)
	.align		4
.L_0:
        /*0004*/ 	.word	index@(bfs_visit_next)
        /*0008*/ 	.word	0x00000020


	//----- nvinfo : EIATTR_FRAME_SIZE
	.align		4
.L_1:
        /*000c*/ 	.byte	0x04, 0x11
        /*000e*/ 	.short	(.L_3 - .L_2)
	.align		4
.L_2:
        /*0010*/ 	.word	index@(bfs_visit_next)
        /*0014*/ 	.word	0x00000000


	//----- nvinfo : EIATTR_MIN_STACK_SIZE
	.align		4
.L_3:
        /*0018*/ 	.byte	0x04, 0x12
        /*001a*/ 	.short	(.L_5 - .L_4)
	.align		4
.L_4:
        /*001c*/ 	.word	index@(bfs_visit_next)
        /*0020*/ 	.word	0x00000000
.L_5:


//--------------------- .nv.compat                --------------------------
	.section	.nv.compat,"",@"SHT_CUDA_COMPAT_INFO"
	.align	4
        /*0000*/ 	.byte	0x02, 0x09, 0x00, 0x00, 0x02, 0x02, 0x01, 0x00, 0x02, 0x05, 0x05, 0x00, 0x03, 0x07, 0x01, 0x01
        /*0010*/ 	.byte	0x02, 0x03, 0x00, 0x00, 0x02, 0x06, 0x01, 0x00, 0x04, 0x0b, 0x08, 0x00, 0x09, 0x00, 0x00, 0x00
        /*0020*/ 	.byte	0x00, 0x00, 0x00, 0x00


//--------------------- .nv.info.bfs_visit_next   --------------------------
	.section	.nv.info.bfs_visit_next,"",@"SHT_CUDA_INFO"
	.sectionflags	@""
	.align	4


	//----- nvinfo : EIATTR_CUDA_API_VERSION
	.align		4
        /*0000*/ 	.byte	0x04, 0x37
        /*0002*/ 	.short	(.L_7 - .L_6)
.L_6:
        /*0004*/ 	.word	0x00000082


	//----- nvinfo : EIATTR_KPARAM_INFO
	.align		4
.L_7:
        /*0008*/ 	.byte	0x04, 0x17
        /*000a*/ 	.short	(.L_9 - .L_8)
.L_8:
        /*000c*/ 	.word	0x00000000
        /*0010*/ 	.short	0x0009
        /*0012*/ 	.short	0x0048
        /*0014*/ 	.byte	0x00, 0xf5, 0x21, 0x00


	//----- nvinfo : EIATTR_KPARAM_INFO
	.align		4
.L_9:
        /*0018*/ 	.byte	0x04, 0x17
        /*001a*/ 	.short	(.L_11 - .L_10)
.L_10:
        /*001c*/ 	.word	0x00000000
        /*0020*/ 	.short	0x0008
        /*0022*/ 	.short	0x0040
        /*0024*/ 	.byte	0x00, 0xf5, 0x21, 0x00


	//----- nvinfo : EIATTR_KPARAM_INFO
	.align		4
.L_11:
        /*0028*/ 	.byte	0x04, 0x17
        /*002a*/ 	.short	(.L_13 - .L_12)
.L_12:
        /*002c*/ 	.word	0x00000000
        /*0030*/ 	.short	0x0007
        /*0032*/ 	.short	0x0038
        /*0034*/ 	.byte	0x00, 0xf0, 0x11, 0x00


	//----- nvinfo : EIATTR_KPARAM_INFO
	.align		4
.L_13:
        /*0038*/ 	.byte	0x04, 0x17
        /*003a*/ 	.short	(.L_15 - .L_14)
.L_14:
        /*003c*/ 	.word	0x00000000
        /*0040*/ 	.short	0x0006
        /*0042*/ 	.short	0x0030
        /*0044*/ 	.byte	0x00, 0xf5, 0x21, 0x00


	//----- nvinfo : EIATTR_KPARAM_INFO
	.align		4
.L_15:
        /*0048*/ 	.byte	0x04, 0x17
        /*004a*/ 	.short	(.L_17 - .L_16)
.L_16:
        /*004c*/ 	.word	0x00000000
        /*0050*/ 	.short	0x0005
        /*0052*/ 	.short	0x0028
        /*0054*/ 	.byte	0x00, 0xf5, 0x21, 0x00


	//----- nvinfo : EIATTR_KPARAM_INFO
	.align		4
.L_17:
        /*0058*/ 	.byte	0x04, 0x17
        /*005a*/ 	.short	(.L_19 - .L_18)
.L_18:
        /*005c*/ 	.word	0x00000000
        /*0060*/ 	.short	0x0004
        /*0062*/ 	.short	0x0020
        /*0064*/ 	.byte	0x00, 0xf5, 0x21, 0x00


	//----- nvinfo : EIATTR_KPARAM_INFO
	.align		4
.L_19:
        /*0068*/ 	.byte	0x04, 0x17
        /*006a*/ 	.short	(.L_21 - .L_20)
.L_20:
        /*006c*/ 	.word	0x00000000
        /*0070*/ 	.short	0x0003
        /*0072*/ 	.short	0x0018
        /*0074*/ 	.byte	0x00, 0xf5, 0x21, 0x00


	//----- nvinfo : EIATTR_KPARAM_INFO
	.align		4
.L_21:
        /*0078*/ 	.byte	0x04, 0x17
        /*007a*/ 	.short	(.L_23 - .L_22)
.L_22:
        /*007c*/ 	.word	0x00000000
        /*0080*/ 	.short	0x0002
        /*0082*/ 	.short	0x0010
        /*0084*/ 	.byte	0x00, 0xf5, 0x21, 0x00


	//----- nvinfo : EIATTR_KPARAM_INFO
	.align		4
.L_23:
        /*0088*/ 	.byte	0x04, 0x17
        /*008a*/ 	.short	(.L_25 - .L_24)
.L_24:
        /*008c*/ 	.word	0x00000000
        /*0090*/ 	.short	0x0001
        /*0092*/ 	.short	0x0008
        /*0094*/ 	.byte	0x00, 0xf5, 0x21, 0x00


	//----- nvinfo : EIATTR_KPARAM_INFO
	.align		4
.L_25:
        /*0098*/ 	.byte	0x04, 0x17
        /*009a*/ 	.short	(.L_27 - .L_26)
.L_26:
        /*009c*/ 	.word	0x00000000
        /*00a0*/ 	.short	0x0000
        /*00a2*/ 	.short	0x0000
        /*00a4*/ 	.byte	0x00, 0xf5, 0x21, 0x00


	//----- nvinfo : EIATTR_SPARSE_MMA_MASK
	.align		4
.L_27:
        /*00a8*/ 	.byte	0x03, 0x50
        /*00aa*/ 	.short	0x0000


	//----- nvinfo : EIATTR_MAXREG_COUNT
	.align		4
        /*00ac*/ 	.byte	0x03, 0x1b
        /*00ae*/ 	.short	0x00ff


	//----- nvinfo : EIATTR_NUM_BARRIERS
	.align		4
        /*00b0*/ 	.byte	0x02, 0x4c
        /*00b2*/ 	.byte	0x01
	.zero		1


	//----- nvinfo : EIATTR_MERCURY_ISA_VERSION
	.align		4
        /*00b4*/ 	.byte	0x03, 0x5f
        /*00b6*/ 	.short	0x0101


	//----- nvinfo : EIATTR_VRC_CTA_INIT_COUNT
	.align		4
        /*00b8*/ 	.byte	0x02, 0x4a
	.zero		1
	.zero		1


	//----- nvinfo : EIATTR_EXIT_INSTR_OFFSETS
	.align		4
        /*00bc*/ 	.byte	0x04, 0x1c
        /*00be*/ 	.short	(.L_29 - .L_28)


	//   ....[0]....
.L_28:
        /*00c0*/ 	.word	0x00000330


	//----- nvinfo : EIATTR_CRS_STACK_SIZE
	.align		4
.L_29:
        /*00c4*/ 	.byte	0x04, 0x1e
        /*00c6*/ 	.short	(.L_31 - .L_30)
.L_30:
        /*00c8*/ 	.word	0x00000000


	//----- nvinfo : EIATTR_CBANK_PARAM_SIZE
	.align		4
.L_31:
        /*00cc*/ 	.byte	0x03, 0x19
        /*00ce*/ 	.short	0x0050


	//----- nvinfo : EIATTR_PARAM_CBANK
	.align		4
        /*00d0*/ 	.byte	0x04, 0x0a
        /*00d2*/ 	.short	(.L_33 - .L_32)
	.align		4
.L_32:
        /*00d4*/ 	.word	index@(.nv.constant0.bfs_visit_next)
        /*00d8*/ 	.short	0x0380
        /*00da*/ 	.short	0x0050


	//----- nvinfo : EIATTR_SW_WAR
	.align		4
.L_33:
        /*00dc*/ 	.byte	0x04, 0x36
        /*00de*/ 	.short	(.L_35 - .L_34)
.L_34:
        /*00e0*/ 	.word	0x00000008
.L_35:


//--------------------- .nv.callgraph             --------------------------
	.section	.nv.callgraph,"",@"SHT_CUDA_CALLGRAPH"
	.align	4
	.sectionentsize	8
	.align		4
        /*0000*/ 	.word	0x00000000
	.align		4
        /*0004*/ 	.word	0xffffffff
	.align		4
        /*0008*/ 	.word	0x00000000
	.align		4
        /*000c*/ 	.word	0xfffffffe
	.align		4
        /*0010*/ 	.word	0x00000000
	.align		4
        /*0014*/ 	.word	0xfffffffd
	.align		4
        /*0018*/ 	.word	0x00000000
	.align		4
        /*001c*/ 	.word	0xfffffffc


//--------------------- .text.bfs_visit_next      --------------------------
	.section	.text.bfs_visit_next,"ax",@progbits
	.align	128
        .global         bfs_visit_next
        .type           bfs_visit_next,@function
        .size           bfs_visit_next,(.L_x_6 - bfs_visit_next)
        .other          bfs_visit_next,@"STO_CUDA_ENTRY STV_DEFAULT"
bfs_visit_next:
.text.bfs_visit_next:
[----:B------:R-:W-:Y:S01]  /*0000*/  LDC R1, c[0x0][0x37c] ;  /* 0x0000df00ff017b82 */ /* 0x000fe20000000800 */
[----:B------:R-:W0:Y:S07]  /*0010*/  S2R R0, SR_TID.X ;  /* 0x0000000000007919 */ /* 0x000e2e0000002100 */
[----:B------:R-:W0:Y:S01]  /*0020*/  S2UR UR6, SR_CTAID.X ;  /* 0x00000000000679c3 */ /* 0x000e220000002500 */
[----:B------:R-:W1:Y:S07]  /*0030*/  LDCU.64 UR4, c[0x0][0x358] ;  /* 0x00006b00ff0477ac */ /* 0x000e6e0008000a00 */
[----:B------:R-:W0:Y:S08]  /*0040*/  LDC R3, c[0x0][0x360] ;  /* 0x0000d800ff037b82 */ /* 0x000e300000000800 */
[----:B------:R-:W2:Y:S01]  /*0050*/  LDC.64 R4, c[0x0][0x3a8] ;  /* 0x0000ea00ff047b82 */ /* 0x000ea20000000a00 */
[----:B0-----:R-:W-:-:S04]  /*0060*/  IMAD R3, R3, UR6, R0 ;  /* 0x0000000603037c24 */ /* 0x001fc8000f8e0200 */
[----:B--2---:R-:W-:-:S03]  /*0070*/  IMAD.WIDE R4, R3, 0x4, R4 ;  /* 0x0000000403047825 */ /* 0x004fc600078e0204 */
[----:B------:R-:W0:Y:S02]  /*0080*/  LDC.64 R2, c[0x0][0x390] ;  /* 0x0000e400ff027b82 */ /* 0x000e240000000a00 */
[----:B-1----:R-:W0:Y:S02]  /*0090*/  LDG.E R0, desc[UR4][R4.64] ;  /* 0x0000000404007981 */ /* 0x002e24000c1e1900 */
[----:B0-----:R-:W-:-:S05]  /*00a0*/  IMAD.WIDE R2, R0, 0x4, R2 ;  /* 0x0000000400027825 */ /* 0x001fca00078e0202 */
[----:B------:R-:W2:Y:S01]  /*00b0*/  LDG.E R16, desc[UR4][R2.64] ;  /* 0x0000000402107981 */ /* 0x000ea2000c1e1900 */
[----:B------:R-:W-:Y:S01]  /*00c0*/  BSSY.RECONVERGENT B0, `(.L_x_0) ;  /* 0x0000025000007945 */ /* 0x000fe20003800200 */
[----:B--2---:R-:W-:-:S13]  /*00d0*/  ISETP.GE.AND P0, PT, R16, 0x1, PT ;  /* 0x000000011000780c */ /* 0x004fda0003f06270 */
[----:B------:R-:W-:Y:S05]  /*00e0*/  @!P0 BRA `(.L_x_1) ;  /* 0x0000000000888947 */ /* 0x000fea0003800000 */
[----:B------:R-:W0:Y:S01]  /*00f0*/  LDC.64 R12, c[0x0][0x388] ;  /* 0x0000e200ff0c7b82 */ /* 0x000e220000000a00 */
[----:B------:R-:W1:Y:S07]  /*0100*/  LDCU UR6, c[0x0][0x3b8] ;  /* 0x00007700ff0677ac */ /* 0x000e6e0008000800 */
[----:B------:R-:W2:Y:S08]  /*0110*/  LDC.64 R14, c[0x0][0x398] ;  /* 0x0000e600ff0e7b82 */ /* 0x000eb00000000a00 */
[----:B------:R-:W3:Y:S01]  /*0120*/  LDC.64 R10, c[0x0][0x398] ;  /* 0x0000e600ff0a7b82 */ /* 0x000ee20000000a00 */
[----:B0-----:R-:W-:-:S07]  /*0130*/  IMAD.WIDE R12, R0, 0x4, R12 ;  /* 0x00000004000c7825 */ /* 0x001fce00078e020c */
[----:B------:R-:W0:Y:S01]  /*0140*/  LDC.64 R8, c[0x0][0x380] ;  /* 0x0000e000ff087b82 */ /* 0x000e220000000a00 */
[----:B------:R-:W4:Y:S01]  /*0150*/  LDG.E R27, desc[UR4][R12.64] ;  /* 0x000000040c1b7981 */ /* 0x000f22000c1e1900 */
[----:B-1----:R-:W-:Y:S01]  /*0160*/  MOV R17, UR6 ;  /* 0x0000000600117c02 */ /* 0x002fe20008000f00 */
[----:B--2---:R-:W-:-:S05]  /*0170*/  IMAD.WIDE R14, R0, 0x4, R14 ;  /* 0x00000004000e7825 */ /* 0x004fca00078e020e */
[----:B------:R-:W1:Y:S08]  /*0180*/  LDC.64 R6, c[0x0][0x3a0] ;  /* 0x0000e800ff067b82 */ /* 0x000e700000000a00 */
[----:B------:R-:W2:Y:S02]  /*0190*/  LDC.64 R4, c[0x0][0x3b0] ;  /* 0x0000ec00ff047b82 */ /* 0x000ea40000000a00 */
[----:B01234-:R-:W-:-:S07]  /*01a0*/  MOV R19, R27 ;  /* 0x0000001b00137202 */ /* 0x01ffce0000000f00 */
.L_x_4:
[----:B0-----:R-:W-:-:S05]  /*01b0*/  IMAD.WIDE R22, R19, 0x4, R8 ;  /* 0x0000000413167825 */ /* 0x001fca00078e0208 */
[----:B------:R-:W2:Y:S02]  /*01c0*/  LDG.E R26, desc[UR4][R22.64] ;  /* 0x00000004161a7981 */ /* 0x000ea4000c1e1900 */
[----:B--2---:R-:W-:-:S05]  /*01d0*/  IMAD.WIDE R20, R26, 0x4, R6 ;  /* 0x000000041a147825 */ /* 0x004fca00078e0206 */
[----:B------:R-:W2:Y:S01]  /*01e0*/  LDG.E R18, desc[UR4][R20.64] ;  /* 0x0000000414127981 */ /* 0x000ea2000c1e1900 */
[----:B------:R-:W-:Y:S01]  /*01f0*/  BSSY.RECONVERGENT B1, `(.L_x_2) ;  /* 0x000000e000017945 */ /* 0x000fe20003800200 */
[----:B------:R-:W-:Y:S02]  /*0200*/  IADD3 R19, PT, PT, R19, 0x1, RZ ;  /* 0x0000000113137810 */ /* 0x000fe40007ffe0ff */
[----:B--2---:R-:W-:-:S13]  /*0210*/  ISETP.NE.AND P0, PT, R18, -0x1, PT ;  /* 0xffffffff1200780c */ /* 0x004fda0003f05270 */
[----:B------:R-:W-:Y:S05]  /*0220*/  @P0 BRA `(.L_x_3) ;  /* 0x0000000000280947 */ /* 0x000fea0003800000 */
[----:B------:R0:W-:Y:S04]  /*0230*/  STG.E desc[UR4][R20.64], R0 ;  /* 0x0000000014007986 */ /* 0x0001e8000c101904 */
[----:B------:R-:W2:Y:S01]  /*0240*/  LDG.E R16, desc[UR4][R14.64] ;  /* 0x000000040e107981 */ /* 0x000ea2000c1e1900 */
[----:B------:R-:W-:-:S04]  /*0250*/  IMAD.WIDE R22, R26, 0x4, R10 ;  /* 0x000000041a167825 */ /* 0x000fc800078e020a */
[----:B------:R-:W-:Y:S01]  /*0260*/  IMAD.WIDE R24, R17, 0x4, R4 ;  /* 0x0000000411187825 */ /* 0x000fe200078e0204 */
[----:B--2---:R-:W-:-:S05]  /*0270*/  IADD3 R29, PT, PT, R16, 0x1, RZ ;  /* 0x00000001101d7810 */ /* 0x004fca0007ffe0ff */
[----:B------:R0:W-:Y:S04]  /*0280*/  STG.E desc[UR4][R22.64], R29 ;  /* 0x0000001d16007986 */ /* 0x0001e8000c101904 */
[----:B------:R0:W-:Y:S04]  /*0290*/  STG.E desc[UR4][R24.64], R26 ;  /* 0x0000001a18007986 */ /* 0x0001e8000c101904 */
[----:B------:R0:W5:Y:S04]  /*02a0*/  LDG.E R27, desc[UR4][R12.64] ;  /* 0x000000040c1b7981 */ /* 0x000168000c1e1900 */
[----:B------:R0:W5:Y:S01]  /*02b0*/  LDG.E R16, desc[UR4][R2.64] ;  /* 0x0000000402107981 */ /* 0x000162000c1e1900 */
[----:B------:R-:W-:-:S07]  /*02c0*/  IADD3 R17, PT, PT, R17, 0x1, RZ ;  /* 0x0000000111117810 */ /* 0x000fce0007ffe0ff */
.L_x_3:
[----:B------:R-:W-:Y:S05]  /*02d0*/  BSYNC.RECONVERGENT B1 ;  /* 0x0000000000017941 */ /* 0x000fea0003800200 */
.L_x_2:
[----:B-----5:R-:W-:-:S04]  /*02e0*/  IADD3 R18, PT, PT, R16, R27, RZ ;  /* 0x0000001b10127210 */ /* 0x020fc80007ffe0ff */
[----:B------:R-:W-:-:S13]  /*02f0*/  ISETP.GE.AND P0, PT, R19, R18, PT ;  /* 0x000000121300720c */ /* 0x000fda0003f06270 */
[----:B------:R-:W-:Y:S05]  /*0300*/  @!P0 BRA `(.L_x_4) ;  /* 0xfffffffc00a88947 */ /* 0x000fea000383ffff */
.L_x_1:
[----:B------:R-:W-:Y:S05]  /*0310*/  BSYNC.RECONVERGENT B0 ;  /* 0x0000000000007941 */ /* 0x000fea0003800200 */
.L_x_0:
[----:B------:R-:W-:Y:S06]  /*0320*/  BAR.SYNC.DEFER_BLOCKING 0x0 ;  /* 0x0000000000007b1d */ /* 0x000fec0000010000 */
[----:B------:R-:W-:Y:S05]  /*0330*/  EXIT ;  /* 0x000000000000794d */ /* 0x000fea0003800000 */
.L_x_5:
[----:B------:R-:W-:-:S00]  /*0340*/  BRA `(.L_x_5) ;  /* 0xfffffffc00fc7947 */ /* 0x000fc0000383ffff */
[----:B------:R-:W-:-:S00]  /*0350*/  NOP ;  /* 0x0000000000007918 */ /* 0x000fc00000000000 */
        /* <DEDUP_REMOVED lines=10> */
.L_x_6:


//--------------------- .nv.shared.reserved.0     --------------------------
	.section	.nv.shared.reserved.0,"aw",@nobits
	.weak		__nv_reservedSMEM_offset_0_alias
	.size		__nv_reservedSMEM_offset_0_alias, 0, 64
	.other		__nv_reservedSMEM_offset_0_alias,@"STO_CUDA_RESERVED_SHARED STV_DEFAULT"
__nv_reservedSMEM_offset_0_alias:
	.zero		0
	.zero		64


//--------------------- .nv.constant0.bfs_visit_next --------------------------
	.section	.nv.constant0.bfs_visit_next,"a",@progbits
	.sectionflags	@""
	.align	4
.nv.constant0.bfs_visit_next:
	.zero		976


//--------------------- SYMBOLS --------------------------

	.type		.nv.reservedSmem.offset0,@object
	.size		.nv.reservedSmem.offset0,0x4
